//
// Generated by NVIDIA NVVM Compiler
//
// Compiler Build ID: CL-36424714
// Cuda compilation tools, release 13.0, V13.0.88
// Based on NVVM 20.0.0
//

.version 9.0
.target sm_100
.address_size 64

	// .globl	_Z19multiply_matrix_gpuPfS_S_i
// _ZZ26tiling_multiply_matrix_gpuPfS_S_iE6tile_A has been demoted
// _ZZ26tiling_multiply_matrix_gpuPfS_S_iE6tile_B has been demoted

.visible .entry _Z19multiply_matrix_gpuPfS_S_i(
	.param .u64 .ptr .align 1 _Z19multiply_matrix_gpuPfS_S_i_param_0,
	.param .u64 .ptr .align 1 _Z19multiply_matrix_gpuPfS_S_i_param_1,
	.param .u64 .ptr .align 1 _Z19multiply_matrix_gpuPfS_S_i_param_2,
	.param .u32 _Z19multiply_matrix_gpuPfS_S_i_param_3
)
{
	.reg .pred 	%p<10>;
	.reg .b32 	%r<41>;
	.reg .b32 	%f<62>;
	.reg .b64 	%rd<75>;

	ld.param.u64 	%rd16, [_Z19multiply_matrix_gpuPfS_S_i_param_0];
	ld.param.u64 	%rd17, [_Z19multiply_matrix_gpuPfS_S_i_param_1];
	ld.param.u64 	%rd15, [_Z19multiply_matrix_gpuPfS_S_i_param_2];
	ld.param.u32 	%r20, [_Z19multiply_matrix_gpuPfS_S_i_param_3];
	cvta.to.global.u64 	%rd1, %rd17;
	cvta.to.global.u64 	%rd2, %rd16;
	mov.u32 	%r21, %tid.x;
	mov.u32 	%r22, %ctaid.x;
	mov.u32 	%r23, %ntid.x;
	mad.lo.s32 	%r1, %r22, %r23, %r21;
	mov.u32 	%r2, %ctaid.y;
	max.s32 	%r24, %r1, %r2;
	setp.ge.s32 	%p1, %r24, %r20;
	@%p1 bra 	$L__BB0_13;
	mul.lo.s32 	%r3, %r20, %r2;
	add.s32 	%r26, %r20, -1;
	and.b32  	%r4, %r20, 7;
	setp.lt.u32 	%p2, %r26, 7;
	mov.b64 	%rd74, 0;
	mov.b32 	%r39, 0;
	@%p2 bra 	$L__BB0_4;
	and.b32  	%r39, %r20, -8;
	neg.s32 	%r37, %r39;
	shl.b32 	%r7, %r20, 3;
	mov.b64 	%rd74, 0;
	mul.wide.s32 	%rd26, %r20, 4;
	mov.u32 	%r35, %r3;
	mov.u32 	%r36, %r1;
$L__BB0_3:
	.pragma "nounroll";
	mul.wide.s32 	%rd21, %r35, 4;
	add.s64 	%rd22, %rd2, %rd21;
	ld.global.f32 	%f1, [%rd22];
	mul.wide.s32 	%rd23, %r36, 4;
	add.s64 	%rd24, %rd1, %rd23;
	ld.global.f32 	%f2, [%rd24];
	cvt.rn.f32.s64 	%f3, %rd74;
	fma.rn.f32 	%f4, %f1, %f2, %f3;
	cvt.rzi.s64.f32 	%rd25, %f4;
	ld.global.f32 	%f5, [%rd22+4];
	add.s64 	%rd27, %rd24, %rd26;
	ld.global.f32 	%f6, [%rd27];
	cvt.rn.f32.s64 	%f7, %rd25;
	fma.rn.f32 	%f8, %f5, %f6, %f7;
	cvt.rzi.s64.f32 	%rd28, %f8;
	ld.global.f32 	%f9, [%rd22+8];
	add.s64 	%rd29, %rd27, %rd26;
	ld.global.f32 	%f10, [%rd29];
	cvt.rn.f32.s64 	%f11, %rd28;
	fma.rn.f32 	%f12, %f9, %f10, %f11;
	cvt.rzi.s64.f32 	%rd30, %f12;
	ld.global.f32 	%f13, [%rd22+12];
	add.s64 	%rd31, %rd29, %rd26;
	ld.global.f32 	%f14, [%rd31];
	cvt.rn.f32.s64 	%f15, %rd30;
	fma.rn.f32 	%f16, %f13, %f14, %f15;
	cvt.rzi.s64.f32 	%rd32, %f16;
	ld.global.f32 	%f17, [%rd22+16];
	add.s64 	%rd33, %rd31, %rd26;
	ld.global.f32 	%f18, [%rd33];
	cvt.rn.f32.s64 	%f19, %rd32;
	fma.rn.f32 	%f20, %f17, %f18, %f19;
	cvt.rzi.s64.f32 	%rd34, %f20;
	ld.global.f32 	%f21, [%rd22+20];
	add.s64 	%rd35, %rd33, %rd26;
	ld.global.f32 	%f22, [%rd35];
	cvt.rn.f32.s64 	%f23, %rd34;
	fma.rn.f32 	%f24, %f21, %f22, %f23;
	cvt.rzi.s64.f32 	%rd36, %f24;
	ld.global.f32 	%f25, [%rd22+24];
	add.s64 	%rd37, %rd35, %rd26;
	ld.global.f32 	%f26, [%rd37];
	cvt.rn.f32.s64 	%f27, %rd36;
	fma.rn.f32 	%f28, %f25, %f26, %f27;
	cvt.rzi.s64.f32 	%rd38, %f28;
	ld.global.f32 	%f29, [%rd22+28];
	add.s64 	%rd39, %rd37, %rd26;
	ld.global.f32 	%f30, [%rd39];
	cvt.rn.f32.s64 	%f31, %rd38;
	fma.rn.f32 	%f32, %f29, %f30, %f31;
	cvt.rzi.s64.f32 	%rd74, %f32;
	add.s32 	%r37, %r37, 8;
	add.s32 	%r36, %r36, %r7;
	add.s32 	%r35, %r35, 8;
	setp.ne.s32 	%p3, %r37, 0;
	@%p3 bra 	$L__BB0_3;
$L__BB0_4:
	setp.eq.s32 	%p4, %r4, 0;
	@%p4 bra 	$L__BB0_12;
	and.b32  	%r15, %r20, 3;
	setp.lt.u32 	%p5, %r4, 4;
	@%p5 bra 	$L__BB0_7;
	add.s32 	%r27, %r39, %r3;
	mul.wide.s32 	%rd41, %r27, 4;
	add.s64 	%rd42, %rd2, %rd41;
	ld.global.f32 	%f33, [%rd42];
	mad.lo.s32 	%r28, %r39, %r20, %r1;
	mul.wide.s32 	%rd43, %r28, 4;
	add.s64 	%rd44, %rd1, %rd43;
	ld.global.f32 	%f34, [%rd44];
	cvt.rn.f32.s64 	%f35, %rd74;
	fma.rn.f32 	%f36, %f33, %f34, %f35;
	cvt.rzi.s64.f32 	%rd45, %f36;
	ld.global.f32 	%f37, [%rd42+4];
	mul.wide.s32 	%rd46, %r20, 4;
	add.s64 	%rd47, %rd44, %rd46;
	ld.global.f32 	%f38, [%rd47];
	cvt.rn.f32.s64 	%f39, %rd45;
	fma.rn.f32 	%f40, %f37, %f38, %f39;
	cvt.rzi.s64.f32 	%rd48, %f40;
	ld.global.f32 	%f41, [%rd42+8];
	add.s64 	%rd49, %rd47, %rd46;
	ld.global.f32 	%f42, [%rd49];
	cvt.rn.f32.s64 	%f43, %rd48;
	fma.rn.f32 	%f44, %f41, %f42, %f43;
	cvt.rzi.s64.f32 	%rd50, %f44;
	ld.global.f32 	%f45, [%rd42+12];
	add.s64 	%rd51, %rd49, %rd46;
	ld.global.f32 	%f46, [%rd51];
	cvt.rn.f32.s64 	%f47, %rd50;
	fma.rn.f32 	%f48, %f45, %f46, %f47;
	cvt.rzi.s64.f32 	%rd74, %f48;
	add.s32 	%r39, %r39, 4;
$L__BB0_7:
	setp.eq.s32 	%p6, %r15, 0;
	@%p6 bra 	$L__BB0_12;
	setp.eq.s32 	%p7, %r15, 1;
	@%p7 bra 	$L__BB0_10;
	add.s32 	%r29, %r39, %r3;
	mul.wide.s32 	%rd53, %r29, 4;
	add.s64 	%rd54, %rd2, %rd53;
	ld.global.f32 	%f49, [%rd54];
	mad.lo.s32 	%r30, %r39, %r20, %r1;
	mul.wide.s32 	%rd55, %r30, 4;
	add.s64 	%rd56, %rd1, %rd55;
	ld.global.f32 	%f50, [%rd56];
	cvt.rn.f32.s64 	%f51, %rd74;
	fma.rn.f32 	%f52, %f49, %f50, %f51;
	cvt.rzi.s64.f32 	%rd57, %f52;
	ld.global.f32 	%f53, [%rd54+4];
	mul.wide.s32 	%rd58, %r20, 4;
	add.s64 	%rd59, %rd56, %rd58;
	ld.global.f32 	%f54, [%rd59];
	cvt.rn.f32.s64 	%f55, %rd57;
	fma.rn.f32 	%f56, %f53, %f54, %f55;
	cvt.rzi.s64.f32 	%rd74, %f56;
	add.s32 	%r39, %r39, 2;
$L__BB0_10:
	and.b32  	%r31, %r20, 1;
	setp.eq.b32 	%p8, %r31, 1;
	not.pred 	%p9, %p8;
	@%p9 bra 	$L__BB0_12;
	add.s32 	%r32, %r39, %r3;
	mul.wide.s32 	%rd60, %r32, 4;
	add.s64 	%rd61, %rd2, %rd60;
	ld.global.f32 	%f57, [%rd61];
	mad.lo.s32 	%r33, %r39, %r20, %r1;
	mul.wide.s32 	%rd62, %r33, 4;
	add.s64 	%rd63, %rd1, %rd62;
	ld.global.f32 	%f58, [%rd63];
	cvt.rn.f32.s64 	%f59, %rd74;
	fma.rn.f32 	%f60, %f57, %f58, %f59;
	cvt.rzi.s64.f32 	%rd74, %f60;
$L__BB0_12:
	cvt.rn.f32.s64 	%f61, %rd74;
	add.s32 	%r34, %r3, %r1;
	cvta.to.global.u64 	%rd64, %rd15;
	mul.wide.s32 	%rd65, %r34, 4;
	add.s64 	%rd66, %rd64, %rd65;
	st.global.f32 	[%rd66], %f61;
$L__BB0_13:
	ret;

}
	// .globl	_Z26tiling_multiply_matrix_gpuPfS_S_i
.visible .entry _Z26tiling_multiply_matrix_gpuPfS_S_i(
	.param .u64 .ptr .align 1 _Z26tiling_multiply_matrix_gpuPfS_S_i_param_0,
	.param .u64 .ptr .align 1 _Z26tiling_multiply_matrix_gpuPfS_S_i_param_1,
	.param .u64 .ptr .align 1 _Z26tiling_multiply_matrix_gpuPfS_S_i_param_2,
	.param .u32 _Z26tiling_multiply_matrix_gpuPfS_S_i_param_3
)
{
	.reg .pred 	%p<6>;
	.reg .b32 	%r<51>;
	.reg .b32 	%f<114>;
	.reg .b64 	%rd<13>;
	// demoted variable
	.shared .align 4 .b8 _ZZ26tiling_multiply_matrix_gpuPfS_S_iE6tile_A[4096];
	// demoted variable
	.shared .align 4 .b8 _ZZ26tiling_multiply_matrix_gpuPfS_S_iE6tile_B[4096];
	ld.param.u64 	%rd3, [_Z26tiling_multiply_matrix_gpuPfS_S_i_param_0];
	ld.param.u64 	%rd4, [_Z26tiling_multiply_matrix_gpuPfS_S_i_param_1];
	ld.param.u64 	%rd5, [_Z26tiling_multiply_matrix_gpuPfS_S_i_param_2];
	ld.param.u32 	%r28, [_Z26tiling_multiply_matrix_gpuPfS_S_i_param_3];
	mov.u32 	%r1, %ctaid.x;
	mov.u32 	%r2, %ctaid.y;
	mov.u32 	%r3, %tid.x;
	mov.u32 	%r4, %tid.y;
	cvt.rn.f32.s32 	%f9, %r28;
	mul.f32 	%f10, %f9, 0f3D000000;
	cvt.rpi.f32.f32 	%f11, %f10;
	cvt.rzi.s32.f32 	%r5, %f11;
	setp.eq.s32 	%p1, %r5, 0;
	mov.f32 	%f113, 0f00000000;
	@%p1 bra 	$L__BB1_7;
	shl.b32 	%r29, %r2, 5;
	add.s32 	%r6, %r29, %r4;
	shl.b32 	%r30, %r4, 5;
	add.s32 	%r31, %r30, %r3;
	shl.b32 	%r32, %r31, 2;
	mov.u32 	%r33, _ZZ26tiling_multiply_matrix_gpuPfS_S_iE6tile_A;
	add.s32 	%r7, %r33, %r32;
	shl.b32 	%r34, %r1, 5;
	add.s32 	%r8, %r34, %r3;
	mov.u32 	%r35, _ZZ26tiling_multiply_matrix_gpuPfS_S_iE6tile_B;
	add.s32 	%r9, %r35, %r32;
	shl.b32 	%r36, %r4, 7;
	add.s32 	%r10, %r33, %r36;
	shl.b32 	%r37, %r3, 2;
	add.s32 	%r11, %r35, %r37;
	neg.s32 	%r50, %r5;
	mad.lo.s32 	%r38, %r4, %r28, %r3;
	add.s32 	%r49, %r38, %r34;
	shl.b32 	%r14, %r28, 5;
	mad.lo.s32 	%r47, %r6, %r28, %r3;
	cvta.to.global.u64 	%rd1, %rd3;
	cvta.to.global.u64 	%rd2, %rd4;
	mov.f32 	%f113, 0f00000000;
	mov.u32 	%r46, %r3;
	mov.u32 	%r48, %r4;
$L__BB1_2:
	max.u32 	%r40, %r46, %r6;
	setp.ge.u32 	%p2, %r40, %r28;
	mov.f32 	%f111, 0f00000000;
	@%p2 bra 	$L__BB1_4;
	mul.wide.u32 	%rd6, %r47, 4;
	add.s64 	%rd7, %rd1, %rd6;
	ld.global.f32 	%f111, [%rd7];
$L__BB1_4:
	st.shared.f32 	[%r7], %f111;
	mov.f32 	%f112, 0f00000000;
	max.u32 	%r41, %r8, %r48;
	setp.ge.u32 	%p3, %r41, %r28;
	@%p3 bra 	$L__BB1_6;
	mul.wide.u32 	%rd8, %r49, 4;
	add.s64 	%rd9, %rd2, %rd8;
	ld.global.f32 	%f112, [%rd9];
$L__BB1_6:
	st.shared.f32 	[%r9], %f112;
	bar.sync 	0;
	ld.shared.f32 	%f15, [%r10];
	ld.shared.f32 	%f16, [%r11];
	fma.rn.f32 	%f17, %f15, %f16, %f113;
	ld.shared.f32 	%f18, [%r10+4];
	ld.shared.f32 	%f19, [%r11+128];
	fma.rn.f32 	%f20, %f18, %f19, %f17;
	ld.shared.f32 	%f21, [%r10+8];
	ld.shared.f32 	%f22, [%r11+256];
	fma.rn.f32 	%f23, %f21, %f22, %f20;
	ld.shared.f32 	%f24, [%r10+12];
	ld.shared.f32 	%f25, [%r11+384];
	fma.rn.f32 	%f26, %f24, %f25, %f23;
	ld.shared.f32 	%f27, [%r10+16];
	ld.shared.f32 	%f28, [%r11+512];
	fma.rn.f32 	%f29, %f27, %f28, %f26;
	ld.shared.f32 	%f30, [%r10+20];
	ld.shared.f32 	%f31, [%r11+640];
	fma.rn.f32 	%f32, %f30, %f31, %f29;
	ld.shared.f32 	%f33, [%r10+24];
	ld.shared.f32 	%f34, [%r11+768];
	fma.rn.f32 	%f35, %f33, %f34, %f32;
	ld.shared.f32 	%f36, [%r10+28];
	ld.shared.f32 	%f37, [%r11+896];
	fma.rn.f32 	%f38, %f36, %f37, %f35;
	ld.shared.f32 	%f39, [%r10+32];
	ld.shared.f32 	%f40, [%r11+1024];
	fma.rn.f32 	%f41, %f39, %f40, %f38;
	ld.shared.f32 	%f42, [%r10+36];
	ld.shared.f32 	%f43, [%r11+1152];
	fma.rn.f32 	%f44, %f42, %f43, %f41;
	ld.shared.f32 	%f45, [%r10+40];
	ld.shared.f32 	%f46, [%r11+1280];
	fma.rn.f32 	%f47, %f45, %f46, %f44;
	ld.shared.f32 	%f48, [%r10+44];
	ld.shared.f32 	%f49, [%r11+1408];
	fma.rn.f32 	%f50, %f48, %f49, %f47;
	ld.shared.f32 	%f51, [%r10+48];
	ld.shared.f32 	%f52, [%r11+1536];
	fma.rn.f32 	%f53, %f51, %f52, %f50;
	ld.shared.f32 	%f54, [%r10+52];
	ld.shared.f32 	%f55, [%r11+1664];
	fma.rn.f32 	%f56, %f54, %f55, %f53;
	ld.shared.f32 	%f57, [%r10+56];
	ld.shared.f32 	%f58, [%r11+1792];
	fma.rn.f32 	%f59, %f57, %f58, %f56;
	ld.shared.f32 	%f60, [%r10+60];
	ld.shared.f32 	%f61, [%r11+1920];
	fma.rn.f32 	%f62, %f60, %f61, %f59;
	ld.shared.f32 	%f63, [%r10+64];
	ld.shared.f32 	%f64, [%r11+2048];
	fma.rn.f32 	%f65, %f63, %f64, %f62;
	ld.shared.f32 	%f66, [%r10+68];
	ld.shared.f32 	%f67, [%r11+2176];
	fma.rn.f32 	%f68, %f66, %f67, %f65;
	ld.shared.f32 	%f69, [%r10+72];
	ld.shared.f32 	%f70, [%r11+2304];
	fma.rn.f32 	%f71, %f69, %f70, %f68;
	ld.shared.f32 	%f72, [%r10+76];
	ld.shared.f32 	%f73, [%r11+2432];
	fma.rn.f32 	%f74, %f72, %f73, %f71;
	ld.shared.f32 	%f75, [%r10+80];
	ld.shared.f32 	%f76, [%r11+2560];
	fma.rn.f32 	%f77, %f75, %f76, %f74;
	ld.shared.f32 	%f78, [%r10+84];
	ld.shared.f32 	%f79, [%r11+2688];
	fma.rn.f32 	%f80, %f78, %f79, %f77;
	ld.shared.f32 	%f81, [%r10+88];
	ld.shared.f32 	%f82, [%r11+2816];
	fma.rn.f32 	%f83, %f81, %f82, %f80;
	ld.shared.f32 	%f84, [%r10+92];
	ld.shared.f32 	%f85, [%r11+2944];
	fma.rn.f32 	%f86, %f84, %f85, %f83;
	ld.shared.f32 	%f87, [%r10+96];
	ld.shared.f32 	%f88, [%r11+3072];
	fma.rn.f32 	%f89, %f87, %f88, %f86;
	ld.shared.f32 	%f90, [%r10+100];
	ld.shared.f32 	%f91, [%r11+3200];
	fma.rn.f32 	%f92, %f90, %f91, %f89;
	ld.shared.f32 	%f93, [%r10+104];
	ld.shared.f32 	%f94, [%r11+3328];
	fma.rn.f32 	%f95, %f93, %f94, %f92;
	ld.shared.f32 	%f96, [%r10+108];
	ld.shared.f32 	%f97, [%r11+3456];
	fma.rn.f32 	%f98, %f96, %f97, %f95;
	ld.shared.f32 	%f99, [%r10+112];
	ld.shared.f32 	%f100, [%r11+3584];
	fma.rn.f32 	%f101, %f99, %f100, %f98;
	ld.shared.f32 	%f102, [%r10+116];
	ld.shared.f32 	%f103, [%r11+3712];
	fma.rn.f32 	%f104, %f102, %f103, %f101;
	ld.shared.f32 	%f105, [%r10+120];
	ld.shared.f32 	%f106, [%r11+3840];
	fma.rn.f32 	%f107, %f105, %f106, %f104;
	ld.shared.f32 	%f108, [%r10+124];
	ld.shared.f32 	%f109, [%r11+3968];
	fma.rn.f32 	%f113, %f108, %f109, %f107;
	bar.sync 	0;
	add.s32 	%r50, %r50, 1;
	setp.ne.s32 	%p4, %r50, 0;
	add.s32 	%r49, %r49, %r14;
	add.s32 	%r48, %r48, 32;
	add.s32 	%r47, %r47, 32;
	add.s32 	%r46, %r46, 32;
	@%p4 bra 	$L__BB1_2;
$L__BB1_7:
	shl.b32 	%r42, %r2, 5;
	add.s32 	%r26, %r42, %r4;
	shl.b32 	%r43, %r1, 5;
	add.s32 	%r27, %r43, %r3;
	max.u32 	%r44, %r26, %r27;
	setp.ge.u32 	%p5, %r44, %r28;
	@%p5 bra 	$L__BB1_9;
	mad.lo.s32 	%r45, %r28, %r26, %r27;
	cvta.to.global.u64 	%rd10, %rd5;
	mul.wide.u32 	%rd11, %r45, 4;
	add.s64 	%rd12, %rd10, %rd11;
	st.global.f32 	[%rd12], %f113;
$L__BB1_9:
	ret;

}


// ===== COMPILED SASS (sm_100) =====

	.target	sm_100

	.elftype	@"ET_EXEC"


//--------------------- .note.nv.tkinfo           --------------------------
	.section	.note.nv.tkinfo,"",@"SHT_NOTE"
	.sectionflags	@"SHF_NOTE_NV_TKINFO"
	.tkinfo
        /*0018*/ 	.word	0x00000002
        /*0030*/ 	.string	""
        /*0030*/ 	.string	"ptxas"
        /*0030*/ 	.string	"Cuda compilation tools, release 13.0, V13.0.88"
        /*0030*/ 	.string	"Build cuda_13.0.r13.0/compiler.36424714_0"
        /*0030*/ 	.string	"-arch sm_100 -m 64 "



//--------------------- .note.nv.cuinfo           --------------------------
	.section	.note.nv.cuinfo,"",@"SHT_NOTE"
	.sectionflags	@"SHF_NOTE_NV_CUINFO"
        /*0018*/ 	.short	0x0002
        /*001a*/ 	.short	0x0064
        /*001c*/ 	.short	0x0082
	.zero		2


//--------------------- .nv.info                  --------------------------
	.section	.nv.info,"",@"SHT_CUDA_INFO"
	.align	4


	//----- nvinfo : EIATTR_REGCOUNT
	.align		4
        /*0000*/ 	.byte	0x04, 0x2f
        /*0002*/ 	.short	(.L_1 - .L_0)
	.align		4
.L_0:
        /*0004*/ 	.word	index@(_Z19multiply_matrix_gpuPfS_S_i)
        /*0008*/ 	.word	0x00000020


	//----- nvinfo : EIATTR_FRAME_SIZE
	.align		4
.L_1:
        /*000c*/ 	.byte	0x04, 0x11
        /*000e*/ 	.short	(.L_3 - .L_2)
	.align		4
.L_2:
        /*0010*/ 	.word	index@(_Z19multiply_matrix_gpuPfS_S_i)
        /*0014*/ 	.word	0x00000000


	//----- nvinfo : EIATTR_REGCOUNT
	.align		4
.L_3:
        /*0018*/ 	.byte	0x04, 0x2f
        /*001a*/ 	.short	(.L_5 - .L_4)
	.align		4
.L_4:
        /*001c*/ 	.word	index@(_Z26tiling_multiply_matrix_gpuPfS_S_i)
        /*0020*/ 	.word	0x00000020


	//----- nvinfo : EIATTR_FRAME_SIZE
	.align		4
.L_5:
        /*0024*/ 	.byte	0x04, 0x11
        /*0026*/ 	.short	(.L_7 - .L_6)
	.align		4
.L_6:
        /*0028*/ 	.word	index@(_Z26tiling_multiply_matrix_gpuPfS_S_i)
        /*002c*/ 	.word	0x00000000


	//----- nvinfo : EIATTR_MIN_STACK_SIZE
	.align		4
.L_7:
        /*0030*/ 	.byte	0x04, 0x12
        /*0032*/ 	.short	(.L_9 - .L_8)
	.align		4
.L_8:
        /*0034*/ 	.word	index@(_Z26tiling_multiply_matrix_gpuPfS_S_i)
        /*0038*/ 	.word	0x00000000


	//----- nvinfo : EIATTR_MIN_STACK_SIZE
	.align		4
.L_9:
        /*003c*/ 	.byte	0x04, 0x12
        /*003e*/ 	.short	(.L_11 - .L_10)
	.align		4
.L_10:
        /*0040*/ 	.word	index@(_Z19multiply_matrix_gpuPfS_S_i)
        /*0044*/ 	.word	0x00000000
.L_11:


//--------------------- .nv.compat                --------------------------
	.section	.nv.compat,"",@"SHT_CUDA_COMPAT_INFO"
	.align	4
        /*0000*/ 	.byte	0x02, 0x09, 0x00, 0x00, 0x02, 0x02, 0x01, 0x00, 0x02, 0x05, 0x05, 0x00, 0x03, 0x07, 0x01, 0x01
        /*0010*/ 	.byte	0x02, 0x03, 0x00, 0x00, 0x02, 0x06, 0x01, 0x00, 0x04, 0x0b, 0x08, 0x00, 0x09, 0x00, 0x00, 0x00
        /*0020*/ 	.byte	0x00, 0x00, 0x00, 0x00


//--------------------- .nv.info._Z26tiling_multiply_matrix_gpuPfS_S_i --------------------------
	.section	.nv.info._Z26tiling_multiply_matrix_gpuPfS_S_i,"",@"SHT_CUDA_INFO"
	.sectionflags	@""
	.align	4


	//----- nvinfo : EIATTR_CUDA_API_VERSION
	.align		4
        /*0000*/ 	.byte	0x04, 0x37
        /*0002*/ 	.short	(.L_13 - .L_12)
.L_12:
        /*0004*/ 	.word	0x00000082


	//----- nvinfo : EIATTR_KPARAM_INFO
	.align		4
.L_13:
        /*0008*/ 	.byte	0x04, 0x17
        /*000a*/ 	.short	(.L_15 - .L_14)
.L_14:
        /*000c*/ 	.word	0x00000000
        /*0010*/ 	.short	0x0003
        /*0012*/ 	.short	0x0018
        /*0014*/ 	.byte	0x00, 0xf0, 0x11, 0x00


	//----- nvinfo : EIATTR_KPARAM_INFO
	.align		4
.L_15:
        /*0018*/ 	.byte	0x04, 0x17
        /*001a*/ 	.short	(.L_17 - .L_16)
.L_16:
        /*001c*/ 	.word	0x00000000
        /*0020*/ 	.short	0x0002
        /*0022*/ 	.short	0x0010
        /*0024*/ 	.byte	0x00, 0xf5, 0x21, 0x00


	//----- nvinfo : EIATTR_KPARAM_INFO
	.align		4
.L_17:
        /*0028*/ 	.byte	0x04, 0x17
        /*002a*/ 	.short	(.L_19 - .L_18)
.L_18:
        /*002c*/ 	.word	0x00000000
        /*0030*/ 	.short	0x0001
        /*0032*/ 	.short	0x0008
        /*0034*/ 	.byte	0x00, 0xf5, 0x21, 0x00


	//----- nvinfo : EIATTR_KPARAM_INFO
	.align		4
.L_19:
        /*0038*/ 	.byte	0x04, 0x17
        /*003a*/ 	.short	(.L_21 - .L_20)
.L_20:
        /*003c*/ 	.word	0x00000000
        /*0040*/ 	.short	0x0000
        /*0042*/ 	.short	0x0000
        /*0044*/ 	.byte	0x00, 0xf5, 0x21, 0x00


	//----- nvinfo : EIATTR_SPARSE_MMA_MASK
	.align		4
.L_21:
        /*0048*/ 	.byte	0x03, 0x50
        /*004a*/ 	.short	0x0000


	//----- nvinfo : EIATTR_MAXREG_COUNT
	.align		4
        /*004c*/ 	.byte	0x03, 0x1b
        /*004e*/ 	.short	0x00ff


	//----- nvinfo : EIATTR_NUM_BARRIERS
	.align		4
        /*0050*/ 	.byte	0x02, 0x4c
        /*0052*/ 	.byte	0x01
	.zero		1


	//----- nvinfo : EIATTR_MERCURY_ISA_VERSION
	.align		4
        /*0054*/ 	.byte	0x03, 0x5f
        /*0056*/ 	.short	0x0101


	//----- nvinfo : EIATTR_VRC_CTA_INIT_COUNT
	.align		4
        /*0058*/ 	.byte	0x02, 0x4a
	.zero		1
	.zero		1


	//----- nvinfo : EIATTR_EXIT_INSTR_OFFSETS
	.align		4
        /*005c*/ 	.byte	0x04, 0x1c
        /*005e*/ 	.short	(.L_23 - .L_22)


	//   ....[0]....
.L_22:
        /*0060*/ 	.word	0x00000840


	//   ....[1]....
        /*0064*/ 	.word	0x00000890


	//----- nvinfo : EIATTR_CBANK_PARAM_SIZE
	.align		4
.L_23:
        /*0068*/ 	.byte	0x03, 0x19
        /*006a*/ 	.short	0x001c


	//----- nvinfo : EIATTR_PARAM_CBANK
	.align		4
        /*006c*/ 	.byte	0x04, 0x0a
        /*006e*/ 	.short	(.L_25 - .L_24)
	.align		4
.L_24:
        /*0070*/ 	.word	index@(.nv.constant0._Z26tiling_multiply_matrix_gpuPfS_S_i)
        /*0074*/ 	.short	0x0380
        /*0076*/ 	.short	0x001c


	//----- nvinfo : EIATTR_SW_WAR
	.align		4
.L_25:
        /*0078*/ 	.byte	0x04, 0x36
        /*007a*/ 	.short	(.L_27 - .L_26)
.L_26:
        /*007c*/ 	.word	0x00000008
.L_27:


//--------------------- .nv.info._Z19multiply_matrix_gpuPfS_S_i --------------------------
	.section	.nv.info._Z19multiply_matrix_gpuPfS_S_i,"",@"SHT_CUDA_INFO"
	.sectionflags	@""
	.align	4


	//----- nvinfo : EIATTR_CUDA_API_VERSION
	.align		4
        /*0000*/ 	.byte	0x04, 0x37
        /*0002*/ 	.short	(.L_29 - .L_28)
.L_28:
        /*0004*/ 	.word	0x00000082


	//----- nvinfo : EIATTR_KPARAM_INFO
	.align		4
.L_29:
        /*0008*/ 	.byte	0x04, 0x17
        /*000a*/ 	.short	(.L_31 - .L_30)
.L_30:
        /*000c*/ 	.word	0x00000000
        /*0010*/ 	.short	0x0003
        /*0012*/ 	.short	0x0018
        /*0014*/ 	.byte	0x00, 0xf0, 0x11, 0x00


	//----- nvinfo : EIATTR_KPARAM_INFO
	.align		4
.L_31:
        /*0018*/ 	.byte	0x04, 0x17
        /*001a*/ 	.short	(.L_33 - .L_32)
.L_32:
        /*001c*/ 	.word	0x00000000
        /*0020*/ 	.short	0x0002
        /*0022*/ 	.short	0x0010
        /*0024*/ 	.byte	0x00, 0xf5, 0x21, 0x00


	//----- nvinfo : EIATTR_KPARAM_INFO
	.align		4
.L_33:
        /*0028*/ 	.byte	0x04, 0x17
        /*002a*/ 	.short	(.L_35 - .L_34)
.L_34:
        /*002c*/ 	.word	0x00000000
        /*0030*/ 	.short	0x0001
        /*0032*/ 	.short	0x0008
        /*0034*/ 	.byte	0x00, 0xf5, 0x21, 0x00


	//----- nvinfo : EIATTR_KPARAM_INFO
	.align		4
.L_35:
        /*0038*/ 	.byte	0x04, 0x17
        /*003a*/ 	.short	(.L_37 - .L_36)
.L_36:
        /*003c*/ 	.word	0x00000000
        /*0040*/ 	.short	0x0000
        /*0042*/ 	.short	0x0000
        /*0044*/ 	.byte	0x00, 0xf5, 0x21, 0x00


	//----- nvinfo : EIATTR_SPARSE_MMA_MASK
	.align		4
.L_37:
        /*0048*/ 	.byte	0x03, 0x50
        /*004a*/ 	.short	0x0000


	//----- nvinfo : EIATTR_MAXREG_COUNT
	.align		4
        /*004c*/ 	.byte	0x03, 0x1b
        /*004e*/ 	.short	0x00ff


	//----- nvinfo : EIATTR_MERCURY_ISA_VERSION
	.align		4
        /*0050*/ 	.byte	0x03, 0x5f
        /*0052*/ 	.short	0x0101


	//----- nvinfo : EIATTR_VRC_CTA_INIT_COUNT
	.align		4
        /*0054*/ 	.byte	0x02, 0x4a
	.zero		1
	.zero		1


	//----- nvinfo : EIATTR_EXIT_INSTR_OFFSETS
	.align		4
        /*0058*/ 	.byte	0x04, 0x1c
        /*005a*/ 	.short	(.L_39 - .L_38)


	//   ....[0]....
.L_38:
        /*005c*/ 	.word	0x00000090


	//   ....[1]....
        /*0060*/ 	.word	0x00000990


	//----- nvinfo : EIATTR_CBANK_PARAM_SIZE
	.align		4
.L_39:
        /*0064*/ 	.byte	0x03, 0x19
        /*0066*/ 	.short	0x001c


	//----- nvinfo : EIATTR_PARAM_CBANK
	.align		4
        /*0068*/ 	.byte	0x04, 0x0a
        /*006a*/ 	.short	(.L_41 - .L_40)
	.align		4
.L_40:
        /*006c*/ 	.word	index@(.nv.constant0._Z19multiply_matrix_gpuPfS_S_i)
        /*0070*/ 	.short	0x0380
        /*0072*/ 	.short	0x001c


	//----- nvinfo : EIATTR_SW_WAR
	.align		4
.L_41:
        /*0074*/ 	.byte	0x04, 0x36
        /*0076*/ 	.short	(.L_43 - .L_42)
.L_42:
        /*0078*/ 	.word	0x00000008
.L_43:


//--------------------- .nv.callgraph             --------------------------
	.section	.nv.callgraph,"",@"SHT_CUDA_CALLGRAPH"
	.align	4
	.sectionentsize	8
	.align		4
        /*0000*/ 	.word	0x00000000
	.align		4
        /*0004*/ 	.word	0xffffffff
	.align		4
        /*0008*/ 	.word	0x00000000
	.align		4
        /*000c*/ 	.word	0xfffffffe
	.align		4
        /*0010*/ 	.word	0x00000000
	.align		4
        /*0014*/ 	.word	0xfffffffd
	.align		4
        /*0018*/ 	.word	0x00000000
	.align		4
        /*001c*/ 	.word	0xfffffffc


//--------------------- .text._Z26tiling_multiply_matrix_gpuPfS_S_i --------------------------
	.section	.text._Z26tiling_multiply_matrix_gpuPfS_S_i,"ax",@progbits
	.align	128
        .global         _Z26tiling_multiply_matrix_gpuPfS_S_i
        .type           _Z26tiling_multiply_matrix_gpuPfS_S_i,@function
        .size           _Z26tiling_multiply_matrix_gpuPfS_S_i,(.L_x_8 - _Z26tiling_multiply_matrix_gpuPfS_S_i)
        .other          _Z26tiling_multiply_matrix_gpuPfS_S_i,@"STO_CUDA_ENTRY STV_DEFAULT"
_Z26tiling_multiply_matrix_gpuPfS_S_i:
.text._Z26tiling_multiply_matrix_gpuPfS_S_i:
[----:B------:R-:W-:Y:S01]  /*0000*/  LDC R1, c[0x0][0x37c] ;  /* 0x0000df00ff017b82 */ /* 0x000fe20000000800 */
[----:B------:R-:W0:Y:S01]  /*0010*/  LDCU UR4, c[0x0][0x398] ;  /* 0x00007300ff0477ac */ /* 0x000e220008000800 */
[----:B------:R-:W1:Y:S01]  /*0020*/  S2R R6, SR_CTAID.X ;  /* 0x0000000000067919 */ /* 0x000e620000002500 */
[----:B------:R-:W-:Y:S01]  /*0030*/  HFMA2 R25, -RZ, RZ, 0, 0 ;  /* 0x00000000ff197431 */ /* 0x000fe200000001ff */
[----:B------:R-:W2:Y:S01]  /*0040*/  LDCU.64 UR8, c[0x0][0x358] ;  /* 0x00006b00ff0877ac */ /* 0x000ea20008000a00 */
[----:B------:R-:W3:Y:S01]  /*0050*/  S2R R24, SR_CTAID.Y ;  /* 0x0000000000187919 */ /* 0x000ee20000002600 */
[----:B------:R-:W3:Y:S01]  /*0060*/  S2R R9, SR_TID.Y ;  /* 0x0000000000097919 */ /* 0x000ee20000002200 */
[----:B------:R-:W1:Y:S01]  /*0070*/  S2R R7, SR_TID.X ;  /* 0x0000000000077919 */ /* 0x000e620000002100 */
[----:B0-----:R-:W-:-:S04]  /*0080*/  MOV R0, UR4 ;  /* 0x0000000400007c02 */ /* 0x001fc80008000f00 */
[----:B------:R-:W-:-:S05]  /*0090*/  I2FP.F32.S32 R2, R0 ;  /* 0x0000000000027245 */ /* 0x000fca0000201400 */
[----:B------:R-:W-:-:S04]  /*00a0*/  FMUL R4, R2, 0.03125 ;  /* 0x3d00000002047820 */ /* 0x000fc80000400000 */
[----:B------:R-:W0:Y:S01]  /*00b0*/  F2I.CEIL.NTZ R18, R4 ;  /* 0x0000000400127305 */ /* 0x000e22000020b100 */
[----:B---3--:R-:W-:Y:S02]  /*00c0*/  LEA R3, R24, R9, 0x5 ;  /* 0x0000000918037211 */ /* 0x008fe400078e28ff */
[----:B-1----:R-:W-:Y:S02]  /*00d0*/  LEA R2, R6, R7, 0x5 ;  /* 0x0000000706027211 */ /* 0x002fe400078e28ff */
[----:B0-----:R-:W-:Y:S02]  /*00e0*/  ISETP.NE.AND P0, PT, R18, RZ, PT ;  /* 0x000000ff1200720c */ /* 0x001fe40003f05270 */
[----:B------:R-:W-:-:S11]  /*00f0*/  VIMNMX.U32 R5, PT, PT, R3, R2, !PT ;  /* 0x0000000203057248 */ /* 0x000fd60007fe0000 */
[----:B--2---:R-:W-:Y:S05]  /*0100*/  @!P0 BRA `(.L_x_0) ;  /* 0x0000000400c88947 */ /* 0x004fea0003800000 */
[----:B------:R-:W0:Y:S01]  /*0110*/  S2UR UR6, SR_CgaCtaId ;  /* 0x00000000000679c3 */ /* 0x000e220000008800 */
[----:B------:R-:W-:Y:S01]  /*0120*/  UMOV UR4, 0x400 ;  /* 0x0000040000047882 */ /* 0x000fe20000000000 */
[CCC-:B------:R-:W-:Y:S01]  /*0130*/  IMAD R17, R9.reuse, R0.reuse, R7.reuse ;  /* 0x0000000009117224 */ /* 0x1c0fe200078e0207 */
[----:B------:R-:W-:Y:S01]  /*0140*/  UIADD3 UR5, UPT, UPT, UR4, 0x1000, URZ ;  /* 0x0000100004057890 */ /* 0x000fe2000fffe0ff */
[----:B------:R-:W-:Y:S02]  /*0150*/  LEA R24, R24, R9, 0x5 ;  /* 0x0000000918187211 */ /* 0x000fe400078e28ff */
[----:B------:R-:W-:Y:S02]  /*0160*/  LEA R21, R9, R7, 0x5 ;  /* 0x0000000709157211 */ /* 0x000fe400078e28ff */
[----:B------:R-:W1:Y:S01]  /*0170*/  LDC R4, c[0x0][0x398] ;  /* 0x0000e600ff047b82 */ /* 0x000e620000000800 */
[----:B------:R-:W-:Y:S01]  /*0180*/  LEA R17, R6, R17, 0x5 ;  /* 0x0000001106117211 */ /* 0x000fe200078e28ff */
[----:B------:R-:W-:Y:S01]  /*0190*/  IMAD R16, R24, R0, R7 ;  /* 0x0000000018107224 */ /* 0x000fe200078e0207 */
[----:B------:R-:W-:-:S02]  /*01a0*/  LEA R23, R6, R7, 0x5 ;  /* 0x0000000706177211 */ /* 0x000fc400078e28ff */
[----:B------:R-:W-:Y:S02]  /*01b0*/  IADD3 R18, PT, PT, -R18, RZ, RZ ;  /* 0x000000ff12127210 */ /* 0x000fe40007ffe1ff */
[----:B------:R-:W-:Y:S02]  /*01c0*/  MOV R25, RZ ;  /* 0x000000ff00197202 */ /* 0x000fe40000000f00 */
[----:B------:R-:W-:Y:S01]  /*01d0*/  MOV R6, R9 ;  /* 0x0000000900067202 */ /* 0x000fe20000000f00 */
[----:B0-----:R-:W-:Y:S02]  /*01e0*/  ULEA UR4, UR6, UR4, 0x18 ;  /* 0x0000000406047291 */ /* 0x001fe4000f8ec0ff */
[----:B------:R-:W-:-:S04]  /*01f0*/  ULEA UR5, UR6, UR5, 0x18 ;  /* 0x0000000506057291 */ /* 0x000fc8000f8ec0ff */
[----:B------:R-:W-:Y:S02]  /*0200*/  LEA R22, R21, UR4, 0x2 ;  /* 0x0000000415167c11 */ /* 0x000fe4000f8e10ff */
[----:B------:R-:W-:Y:S02]  /*0210*/  LEA R20, R9, UR4, 0x7 ;  /* 0x0000000409147c11 */ /* 0x000fe4000f8e38ff */
[----:B------:R-:W-:Y:S02]  /*0220*/  LEA R21, R21, UR5, 0x2 ;  /* 0x0000000515157c11 */ /* 0x000fe4000f8e10ff */
[----:B------:R-:W-:-:S07]  /*0230*/  LEA R19, R7, UR5, 0x2 ;  /* 0x0000000507137c11 */ /* 0x000fce000f8e10ff */
.L_x_1:
[----:B------:R-:W-:Y:S02]  /*0240*/  VIMNMX.U32 R9, PT, PT, R24, R7, !PT ;  /* 0x0000000718097248 */ /* 0x000fe40007fe0000 */
[----:B------:R-:W-:Y:S02]  /*0250*/  CS2R R26, SRZ ;  /* 0x00000000001a7805 */ /* 0x000fe4000001ff00 */
[----:B-1----:R-:W-:Y:S02]  /*0260*/  MOV R0, R4 ;  /* 0x0000000400007202 */ /* 0x002fe40000000f00 */
[----:B------:R-:W-:Y:S02]  /*0270*/  VIMNMX.U32 R11, PT, PT, R23, R6, !PT ;  /* 0x00000006170b7248 */ /* 0x000fe40007fe0000 */
[-C--:B------:R-:W-:Y:S02]  /*0280*/  ISETP.GE.U32.AND P0, PT, R9, R0.reuse, PT ;  /* 0x000000000900720c */ /* 0x080fe40003f06070 */
[----:B------:R-:W-:-:S11]  /*0290*/  ISETP.GE.U32.AND P1, PT, R11, R0, PT ;  /* 0x000000000b00720c */ /* 0x000fd60003f26070 */
[----:B------:R-:W0:Y:S08]  /*02a0*/  @!P0 LDC.64 R10, c[0x0][0x380] ;  /* 0x0000e000ff0a8b82 */ /* 0x000e300000000a00 */
[----:B------:R-:W1:Y:S01]  /*02b0*/  @!P1 LDC.64 R8, c[0x0][0x388] ;  /* 0x0000e200ff089b82 */ /* 0x000e620000000a00 */
[----:B0-----:R-:W-:-:S05]  /*02c0*/  @!P0 IMAD.WIDE.U32 R10, R16, 0x4, R10 ;  /* 0x00000004100a8825 */ /* 0x001fca00078e000a */
[----:B------:R-:W2:Y:S01]  /*02d0*/  @!P0 LDG.E R27, desc[UR8][R10.64] ;  /* 0x000000080a1b8981 */ /* 0x000ea2000c1e1900 */
[----:B-1----:R-:W-:-:S05]  /*02e0*/  @!P1 IMAD.WIDE.U32 R8, R17, 0x4, R8 ;  /* 0x0000000411089825 */ /* 0x002fca00078e0008 */
[----:B------:R-:W3:Y:S04]  /*02f0*/  @!P1 LDG.E R26, desc[UR8][R8.64] ;  /* 0x00000008081a9981 */ /* 0x000ee8000c1e1900 */
[----:B--2---:R-:W-:Y:S04]  /*0300*/  STS [R22], R27 ;  /* 0x0000001b16007388 */ /* 0x004fe80000000800 */
[----:B---3--:R-:W-:Y:S01]  /*0310*/  STS [R21], R26 ;  /* 0x0000001a15007388 */ /* 0x008fe20000000800 */
[----:B------:R-:W-:Y:S06]  /*0320*/  BAR.SYNC.DEFER_BLOCKING 0x0 ;  /* 0x0000000000007b1d */ /* 0x000fec0000010000 */
[----:B------:R-:W-:Y:S04]  /*0330*/  LDS R28, [R19] ;  /* 0x00000000131c7984 */ /* 0x000fe80000000800 */
[----:B------:R-:W0:Y:S04]  /*0340*/  LDS.128 R12, [R20] ;  /* 0x00000000140c7984 */ /* 0x000e280000000c00 */
[----:B------:R-:W1:Y:S04]  /*0350*/  LDS R29, [R19+0x80] ;  /* 0x00008000131d7984 */ /* 0x000e680000000800 */
[----:B------:R-:W2:Y:S04]  /*0360*/  LDS R8, [R19+0x100] ;  /* 0x0001000013087984 */ /* 0x000ea80000000800 */
[----:B------:R-:W-:Y:S04]  /*0370*/  LDS R27, [R19+0x280] ;  /* 0x00028000131b7984 */ /* 0x000fe80000000800 */
[----:B------:R-:W-:Y:S01]  /*0380*/  LDS R26, [R19+0x780] ;  /* 0x00078000131a7984 */ /* 0x000fe20000000800 */
[----:B0-----:R-:W-:-:S03]  /*0390*/  FFMA R12, R12, R28, R25 ;  /* 0x0000001c0c0c7223 */ /* 0x001fc60000000019 */
[----:B------:R-:W-:Y:S01]  /*03a0*/  LDS R25, [R19+0x300] ;  /* 0x0003000013197984 */ /* 0x000fe20000000800 */
[----:B-1----:R-:W-:-:S03]  /*03b0*/  FFMA R29, R29, R13, R12 ;  /* 0x0000000d1d1d7223 */ /* 0x002fc6000000000c */
[----:B------:R-:W0:Y:S01]  /*03c0*/  LDS R12, [R19+0x180] ;  /* 0x00018000130c7984 */ /* 0x000e220000000800 */
[----:B--2---:R-:W-:-:S03]  /*03d0*/  FFMA R14, R8, R14, R29 ;  /* 0x0000000e080e7223 */ /* 0x004fc6000000001d */
[----:B------:R-:W-:Y:S04]  /*03e0*/  LDS R13, [R19+0x200] ;  /* 0x00020000130d7984 */ /* 0x000fe80000000800 */
[----:B------:R-:W1:Y:S04]  /*03f0*/  LDS.128 R8, [R20+0x10] ;  /* 0x0000100014087984 */ /* 0x000e680000000c00 */
[----:B------:R-:W-:Y:S01]  /*0400*/  LDS R29, [R19+0x480] ;  /* 0x00048000131d7984 */ /* 0x000fe20000000800 */
[----:B0-----:R-:W-:-:S04]  /*0410*/  FFMA R15, R12, R15, R14 ;  /* 0x0000000f0c0f7223 */ /* 0x001fc8000000000e */
[----:B-1----:R-:W-:Y:S02]  /*0420*/  FFMA R8, R8, R13, R15 ;  /* 0x0000000d08087223 */ /* 0x002fe4000000000f */
[----:B------:R-:W-:Y:S02]  /*0430*/  LDS.128 R12, [R20+0x20] ;  /* 0x00002000140c7984 */ /* 0x000fe40000000c00 */
[----:B------:R-:W-:Y:S02]  /*0440*/  FFMA R8, R27, R9, R8 ;  /* 0x000000091b087223 */ /* 0x000fe40000000008 */
[----:B------:R-:W0:Y:S04]  /*0450*/  LDS R27, [R19+0x380] ;  /* 0x00038000131b7984 */ /* 0x000e280000000800 */
[----:B------:R-:W1:Y:S01]  /*0460*/  LDS R9, [R19+0x400] ;  /* 0x0004000013097984 */ /* 0x000e620000000800 */
[----:B------:R-:W-:-:S03]  /*0470*/  FFMA R8, R25, R10, R8 ;  /* 0x0000000a19087223 */ /* 0x000fc60000000008 */
[----:B------:R-:W2:Y:S01]  /*0480*/  LDS R25, [R19+0x500] ;  /* 0x0005000013197984 */ /* 0x000ea20000000800 */
[----:B0-----:R-:W-:-:S04]  /*0490*/  FFMA R11, R27, R11, R8 ;  /* 0x0000000b1b0b7223 */ /* 0x001fc80000000008 */
[----:B-1----:R-:W-:Y:S02]  /*04a0*/  FFMA R8, R12, R9, R11 ;  /* 0x000000090c087223 */ /* 0x002fe4000000000b */
[----:B------:R-:W0:Y:S02]  /*04b0*/  LDS R12, [R19+0x580] ;  /* 0x00058000130c7984 */ /* 0x000e240000000800 */
[----:B------:R-:W-:Y:S02]  /*04c0*/  FFMA R8, R29, R13, R8 ;  /* 0x0000000d1d087223 */ /* 0x000fe40000000008 */
[----:B------:R-:W-:Y:S02]  /*04d0*/  LDS R13, [R19+0x600] ;  /* 0x00060000130d7984 */ /* 0x000fe40000000800 */
[----:B--2---:R-:W-:Y:S02]  /*04e0*/  FFMA R27, R25, R14, R8 ;  /* 0x0000000e191b7223 */ /* 0x004fe40000000008 */
[----:B------:R-:W1:Y:S04]  /*04f0*/  LDS.128 R8, [R20+0x30] ;  /* 0x0000300014087984 */ /* 0x000e680000000c00 */
[----:B------:R-:W2:Y:S04]  /*0500*/  LDS R29, [R19+0x680] ;  /* 0x00068000131d7984 */ /* 0x000ea80000000800 */
[----:B------:R-:W3:Y:S01]  /*0510*/  LDS R25, [R19+0x700] ;  /* 0x0007000013197984 */ /* 0x000ee20000000800 */
[----:B0-----:R-:W-:-:S04]  /*0520*/  FFMA R15, R12, R15, R27 ;  /* 0x0000000f0c0f7223 */ /* 0x001fc8000000001b */
[----:B-1----:R-:W-:Y:S02]  /*0530*/  FFMA R8, R8, R13, R15 ;  /* 0x0000000d08087223 */ /* 0x002fe4000000000f */
[----:B------:R-:W-:Y:S02]  /*0540*/  LDS.128 R12, [R20+0x40] ;  /* 0x00004000140c7984 */ /* 0x000fe40000000c00 */
[----:B--2---:R-:W-:Y:S02]  /*0550*/  FFMA R8, R29, R9, R8 ;  /* 0x000000091d087223 */ /* 0x004fe40000000008 */
[----:B------:R-:W0:Y:S04]  /*0560*/  LDS R9, [R19+0x800] ;  /* 0x0008000013097984 */ /* 0x000e280000000800 */
[----:B------:R-:W1:Y:S01]  /*0570*/  LDS R29, [R19+0x880] ;  /* 0x00088000131d7984 */ /* 0x000e620000000800 */
[----:B---3--:R-:W-:-:S03]  /*0580*/  FFMA R27, R25, R10, R8 ;  /* 0x0000000a191b7223 */ /* 0x008fc60000000008 */
[----:B------:R-:W2:Y:S01]  /*0590*/  LDS R25, [R19+0x900] ;  /* 0x0009000013197984 */ /* 0x000ea20000000800 */
[----:B------:R-:W-:-:S03]  /*05a0*/  FFMA R11, R26, R11, R27 ;  /* 0x0000000b1a0b7223 */ /* 0x000fc6000000001b */
[----:B------:R-:W3:Y:S01]  /*05b0*/  LDS R26, [R19+0x980] ;  /* 0x00098000131a7984 */ /* 0x000ee20000000800 */
[----:B0-----:R-:W-:-:S03]  /*05c0*/  FFMA R12, R12, R9, R11 ;  /* 0x000000090c0c7223 */ /* 0x001fc6000000000b */
[----:B------:R-:W-:Y:S01]  /*05d0*/  LDS.128 R8, [R20+0x50] ;  /* 0x0000500014087984 */ /* 0x000fe20000000c00 */
[----:B-1----:R-:W-:-:S03]  /*05e0*/  FFMA R12, R29, R13, R12 ;  /* 0x0000000d1d0c7223 */ /* 0x002fc6000000000c */
[----:B------:R-:W0:Y:S04]  /*05f0*/  LDS R13, [R19+0xa00] ;  /* 0x000a0000130d7984 */ /* 0x000e280000000800 */
[----:B------:R-:W1:Y:S01]  /*0600*/  LDS R29, [R19+0xa80] ;  /* 0x000a8000131d7984 */ /* 0x000e620000000800 */
[----:B--2---:R-:W-:-:S03]  /*0610*/  FFMA R27, R25, R14, R12 ;  /* 0x0000000e191b7223 */ /* 0x004fc6000000000c */
[----:B------:R-:W2:Y:S01]  /*0620*/  LDS R25, [R19+0xb00] ;  /* 0x000b000013197984 */ /* 0x000ea20000000800 */
[----:B---3--:R-:W-:-:S03]  /*0630*/  FFMA R15, R26, R15, R27 ;  /* 0x0000000f1a0f7223 */ /* 0x008fc6000000001b */
[----:B------:R-:W3:Y:S04]  /*0640*/  LDS R26, [R19+0xb80] ;  /* 0x000b8000131a7984 */ /* 0x000ee80000000800 */
[----:B------:R-:W-:Y:S01]  /*0650*/  LDS R27, [R19+0xc80] ;  /* 0x000c8000131b7984 */ /* 0x000fe20000000800 */
[----:B0-----:R-:W-:-:S03]  /*0660*/  FFMA R8, R8, R13, R15 ;  /* 0x0000000d08087223 */ /* 0x001fc6000000000f */
[----:B------:R-:W-:Y:S01]  /*0670*/  LDS.128 R12, [R20+0x60] ;  /* 0x00006000140c7984 */ /* 0x000fe20000000c00 */
[----:B-1----:R-:W-:-:S03]  /*0680*/  FFMA R8, R29, R9, R8 ;  /* 0x000000091d087223 */ /* 0x002fc60000000008 */
[----:B------:R-:W0:Y:S01]  /*0690*/  LDS R9, [R19+0xc00] ;  /* 0x000c000013097984 */ /* 0x000e220000000800 */
[----:B--2---:R-:W-:-:S04]  /*06a0*/  FFMA R25, R25, R10, R8 ;  /* 0x0000000a19197223 */ /* 0x004fc80000000008 */
[----:B---3--:R-:W-:Y:S02]  /*06b0*/  FFMA R11, R26, R11, R25 ;  /* 0x0000000b1a0b7223 */ /* 0x008fe40000000019 */
[----:B------:R-:W1:Y:S04]  /*06c0*/  LDS R25, [R19+0xd00] ;  /* 0x000d000013197984 */ /* 0x000e680000000800 */
[----:B------:R-:W2:Y:S01]  /*06d0*/  LDS R26, [R19+0xd80] ;  /* 0x000d8000131a7984 */ /* 0x000ea20000000800 */
[----:B0-----:R-:W-:-:S03]  /*06e0*/  FFMA R12, R12, R9, R11 ;  /* 0x000000090c0c7223 */ /* 0x001fc6000000000b */
[----:B------:R-:W-:Y:S01]  /*06f0*/  LDS.128 R8, [R20+0x70] ;  /* 0x0000700014087984 */ /* 0x000fe20000000c00 */
[----:B------:R-:W-:-:S03]  /*0700*/  FFMA R12, R27, R13, R12 ;  /* 0x0000000d1b0c7223 */ /* 0x000fc6000000000c */
[----:B------:R-:W0:Y:S01]  /*0710*/  LDS R13, [R19+0xe00] ;  /* 0x000e0000130d7984 */ /* 0x000e220000000800 */
[----:B-1----:R-:W-:-:S03]  /*0720*/  FFMA R25, R25, R14, R12 ;  /* 0x0000000e19197223 */ /* 0x002fc6000000000c */
[----:B------:R-:W1:Y:S04]  /*0730*/  LDS R27, [R19+0xe80] ;  /* 0x000e8000131b7984 */ /* 0x000e680000000800 */
[----:B------:R-:W3:Y:S01]  /*0740*/  LDS R12, [R19+0xf00] ;  /* 0x000f0000130c7984 */ /* 0x000ee20000000800 */
[----:B--2---:R-:W-:-:S03]  /*0750*/  FFMA R15, R26, R15, R25 ;  /* 0x0000000f1a0f7223 */ /* 0x004fc60000000019 */
[----:B------:R-:W2:Y:S01]  /*0760*/  LDS R25, [R19+0xf80] ;  /* 0x000f800013197984 */ /* 0x000ea20000000800 */
[----:B------:R-:W-:Y:S01]  /*0770*/  IADD3 R18, PT, PT, R18, 0x1, RZ ;  /* 0x0000000112127810 */ /* 0x000fe20007ffe0ff */
[----:B------:R-:W-:Y:S03]  /*0780*/  BAR.SYNC.DEFER_BLOCKING 0x0 ;  /* 0x0000000000007b1d */ /* 0x000fe60000010000 */
[----:B------:R-:W-:Y:S02]  /*0790*/  ISETP.NE.AND P0, PT, R18, RZ, PT ;  /* 0x000000ff1200720c */ /* 0x000fe40003f05270 */
[----:B------:R-:W-:Y:S02]  /*07a0*/  IADD3 R6, PT, PT, R6, 0x20, RZ ;  /* 0x0000002006067810 */ /* 0x000fe40007ffe0ff */
[----:B------:R-:W-:Y:S02]  /*07b0*/  IADD3 R7, PT, PT, R7, 0x20, RZ ;  /* 0x0000002007077810 */ /* 0x000fe40007ffe0ff */
[----:B------:R-:W-:-:S02]  /*07c0*/  IADD3 R16, PT, PT, R16, 0x20, RZ ;  /* 0x0000002010107810 */ /* 0x000fc40007ffe0ff */
[----:B------:R-:W-:Y:S01]  /*07d0*/  LEA R17, R0, R17, 0x5 ;  /* 0x0000001100117211 */ /* 0x000fe200078e28ff */
[----:B0-----:R-:W-:-:S04]  /*07e0*/  FFMA R8, R8, R13, R15 ;  /* 0x0000000d08087223 */ /* 0x001fc8000000000f */
[----:B-1----:R-:W-:-:S04]  /*07f0*/  FFMA R9, R27, R9, R8 ;  /* 0x000000091b097223 */ /* 0x002fc80000000008 */
[----:B---3--:R-:W-:-:S04]  /*0800*/  FFMA R10, R12, R10, R9 ;  /* 0x0000000a0c0a7223 */ /* 0x008fc80000000009 */
[----:B--2---:R-:W-:Y:S01]  /*0810*/  FFMA R25, R25, R11, R10 ;  /* 0x0000000b19197223 */ /* 0x004fe2000000000a */
[----:B------:R-:W-:Y:S06]  /*0820*/  @P0 BRA `(.L_x_1) ;  /* 0xfffffff800840947 */ /* 0x000fec000383ffff */
.L_x_0:
[----:B------:R-:W-:-:S13]  /*0830*/  ISETP.GE.U32.AND P0, PT, R5, R0, PT ;  /* 0x000000000500720c */ /* 0x000fda0003f06070 */
[----:B------:R-:W-:Y:S05]  /*0840*/  @P0 EXIT ;  /* 0x000000000000094d */ /* 0x000fea0003800000 */
[----:B------:R-:W0:Y:S01]  /*0850*/  LDC.64 R4, c[0x0][0x390] ;  /* 0x0000e400ff047b82 */ /* 0x000e220000000a00 */
[----:B------:R-:W-:-:S04]  /*0860*/  IMAD R3, R3, R0, R2 ;  /* 0x0000000003037224 */ /* 0x000fc800078e0202 */
[----:B0-----:R-:W-:-:S05]  /*0870*/  IMAD.WIDE.U32 R2, R3, 0x4, R4 ;  /* 0x0000000403027825 */ /* 0x001fca00078e0004 */
[----:B------:R-:W-:Y:S01]  /*0880*/  STG.E desc[UR8][R2.64], R25 ;  /* 0x0000001902007986 */ /* 0x000fe2000c101908 */
[----:B------:R-:W-:Y:S05]  /*0890*/  EXIT ;  /* 0x000000000000794d */ /* 0x000fea0003800000 */
.L_x_2:
[----:B------:R-:W-:-:S00]  /*08a0*/  BRA `(.L_x_2) ;  /* 0xfffffffc00fc7947 */ /* 0x000fc0000383ffff */
[----:B------:R-:W-:-:S00]  /*08b0*/  NOP ;  /* 0x0000000000007918 */ /* 0x000fc00000000000 */
        /* <DEDUP_REMOVED lines=12> */
.L_x_8:


//--------------------- .text._Z19multiply_matrix_gpuPfS_S_i --------------------------
	.section	.text._Z19multiply_matrix_gpuPfS_S_i,"ax",@progbits
	.align	128
        .global         _Z19multiply_matrix_gpuPfS_S_i
        .type           _Z19multiply_matrix_gpuPfS_S_i,@function
        .size           _Z19multiply_matrix_gpuPfS_S_i,(.L_x_9 - _Z19multiply_matrix_gpuPfS_S_i)
        .other          _Z19multiply_matrix_gpuPfS_S_i,@"STO_CUDA_ENTRY STV_DEFAULT"
_Z19multiply_matrix_gpuPfS_S_i:
.text._Z19multiply_matrix_gpuPfS_S_i:
[----:B------:R-:W-:Y:S01]  /*0000*/  LDC R1, c[0x0][0x37c] ;  /* 0x0000df00ff017b82 */ /* 0x000fe20000000800 */
[----:B------:R-:W0:Y:S07]  /*0010*/  S2R R3, SR_TID.X ;  /* 0x0000000000037919 */ /* 0x000e2e0000002100 */
[----:B------:R-:W0:Y:S08]  /*0020*/  S2UR UR4, SR_CTAID.X ;  /* 0x00000000000479c3 */ /* 0x000e300000002500 */
[----:B------:R-:W0:Y:S08]  /*0030*/  LDC R2, c[0x0][0x360] ;  /* 0x0000d800ff027b82 */ /* 0x000e300000000800 */
[----:B------:R-:W1:Y:S08]  /*0040*/  S2UR UR5, SR_CTAID.Y ;  /* 0x00000000000579c3 */ /* 0x000e700000002600 */
[----:B------:R-:W2:Y:S01]  /*0050*/  LDC R0, c[0x0][0x398] ;  /* 0x0000e600ff007b82 */ /* 0x000ea20000000800 */
[----:B0-----:R-:W-:-:S05]  /*0060*/  IMAD R3, R2, UR4, R3 ;  /* 0x0000000402037c24 */ /* 0x001fca000f8e0203 */
[----:B-1----:R-:W-:-:S04]  /*0070*/  VIMNMX R5, PT, PT, R3, UR5, !PT ;  /* 0x0000000503057c48 */ /* 0x002fc8000ffe0100 */
[----:B--2---:R-:W-:-:S13]  /*0080*/  ISETP.GE.AND P0, PT, R5, R0, PT ;  /* 0x000000000500720c */ /* 0x004fda0003f06270 */
[----:B------:R-:W-:Y:S05]  /*0090*/  @P0 EXIT ;  /* 0x000000000000094d */ /* 0x000fea0003800000 */
[C---:B------:R-:W-:Y:S01]  /*00a0*/  IADD3 R4, PT, PT, R0.reuse, -0x1, RZ ;  /* 0xffffffff00047810 */ /* 0x040fe20007ffe0ff */
[----:B------:R-:W0:Y:S01]  /*00b0*/  LDCU.64 UR6, c[0x0][0x358] ;  /* 0x00006b00ff0677ac */ /* 0x000e220008000a00 */
[----:B------:R-:W-:Y:S01]  /*00c0*/  LOP3.LUT R2, R0, 0x7, RZ, 0xc0, !PT ;  /* 0x0000000700027812 */ /* 0x000fe200078ec0ff */
[----:B------:R-:W-:Y:S01]  /*00d0*/  HFMA2 R5, -RZ, RZ, 0, 0 ;  /* 0x00000000ff057431 */ /* 0x000fe200000001ff */
[----:B------:R-:W-:Y:S01]  /*00e0*/  ISETP.GE.U32.AND P1, PT, R4, 0x7, PT ;  /* 0x000000070400780c */ /* 0x000fe20003f26070 */
[----:B------:R-:W-:Y:S01]  /*00f0*/  IMAD R4, R0, UR5, RZ ;  /* 0x0000000500047c24 */ /* 0x000fe2000f8e02ff */
[----:B------:R-:W-:Y:S02]  /*0100*/  ISETP.NE.AND P0, PT, R2, RZ, PT ;  /* 0x000000ff0200720c */ /* 0x000fe40003f05270 */
[----:B------:R-:W-:-:S09]  /*0110*/  CS2R R14, SRZ ;  /* 0x00000000000e7805 */ /* 0x000fd2000001ff00 */
[----:B------:R-:W-:Y:S05]  /*0120*/  @!P1 BRA `(.L_x_3) ;  /* 0x0000000000f49947 */ /* 0x000fea0003800000 */
[----:B------:R-:W-:Y:S02]  /*0130*/  LOP3.LUT R5, R0, 0xfffffff8, RZ, 0xc0, !PT ;  /* 0xfffffff800057812 */ /* 0x000fe400078ec0ff */
[----:B------:R-:W-:Y:S02]  /*0140*/  CS2R R14, SRZ ;  /* 0x00000000000e7805 */ /* 0x000fe4000001ff00 */
[----:B------:R-:W-:Y:S02]  /*0150*/  MOV R6, R4 ;  /* 0x0000000400067202 */ /* 0x000fe40000000f00 */
[----:B------:R-:W-:Y:S02]  /*0160*/  MOV R7, R3 ;  /* 0x0000000300077202 */ /* 0x000fe40000000f00 */
[----:B------:R-:W-:-:S07]  /*0170*/  IADD3 R8, PT, PT, -R5, RZ, RZ ;  /* 0x000000ff05087210 */ /* 0x000fce0007ffe1ff */
.L_x_4:
[----:B-1----:R-:W1:Y:S08]  /*0180*/  LDC.64 R12, c[0x0][0x380] ;  /* 0x0000e000ff0c7b82 */ /* 0x002e700000000a00 */
[----:B------:R-:W2:Y:S01]  /*0190*/  LDC.64 R10, c[0x0][0x388] ;  /* 0x0000e200ff0a7b82 */ /* 0x000ea20000000a00 */
[----:B-1----:R-:W-:-:S05]  /*01a0*/  IMAD.WIDE R12, R6, 0x4, R12 ;  /* 0x00000004060c7825 */ /* 0x002fca00078e020c */
[----:B0-----:R-:W3:Y:S01]  /*01b0*/  LDG.E R27, desc[UR6][R12.64] ;  /* 0x000000060c1b7981 */ /* 0x001ee2000c1e1900 */
[----:B--2---:R-:W-:-:S03]  /*01c0*/  IMAD.WIDE R10, R7, 0x4, R10 ;  /* 0x00000004070a7825 */ /* 0x004fc600078e020a */
[----:B------:R-:W2:Y:S04]  /*01d0*/  LDG.E R25, desc[UR6][R12.64+0x4] ;  /* 0x000004060c197981 */ /* 0x000ea8000c1e1900 */
[----:B------:R0:W3:Y:S04]  /*01e0*/  LDG.E R28, desc[UR6][R10.64] ;  /* 0x000000060a1c7981 */ /* 0x0000e8000c1e1900 */
[----:B------:R-:W4:Y:S04]  /*01f0*/  LDG.E R23, desc[UR6][R12.64+0x8] ;  /* 0x000008060c177981 */ /* 0x000f28000c1e1900 */
[----:B------:R-:W5:Y:S01]  /*0200*/  LDG.E R19, desc[UR6][R12.64+0xc] ;  /* 0x00000c060c137981 */ /* 0x000f62000c1e1900 */
[----:B0-----:R-:W-:-:S03]  /*0210*/  IMAD.WIDE R10, R0, 0x4, R10 ;  /* 0x00000004000a7825 */ /* 0x001fc600078e020a */
[----:B------:R-:W5:Y:S04]  /*0220*/  LDG.E R9, desc[UR6][R12.64+0x14] ;  /* 0x000014060c097981 */ /* 0x000f68000c1e1900 */
[----:B------:R-:W2:Y:S01]  /*0230*/  LDG.E R26, desc[UR6][R10.64] ;  /* 0x000000060a1a7981 */ /* 0x000ea2000c1e1900 */
[----:B------:R-:W-:-:S03]  /*0240*/  IMAD.WIDE R20, R0, 0x4, R10 ;  /* 0x0000000400147825 */ /* 0x000fc600078e020a */
[----:B------:R-:W5:Y:S04]  /*0250*/  LDG.E R29, desc[UR6][R12.64+0x18] ;  /* 0x000018060c1d7981 */ /* 0x000f68000c1e1900 */
[----:B------:R0:W4:Y:S04]  /*0260*/  LDG.E R24, desc[UR6][R20.64] ;  /* 0x0000000614187981 */ /* 0x000128000c1e1900 */
[----:B------:R-:W5:Y:S01]  /*0270*/  LDG.E R11, desc[UR6][R12.64+0x10] ;  /* 0x000010060c0b7981 */ /* 0x000f62000c1e1900 */
[----:B0-----:R-:W-:-:S05]  /*0280*/  IMAD.WIDE R20, R0, 0x4, R20 ;  /* 0x0000000400147825 */ /* 0x001fca00078e0214 */
[----:B------:R-:W5:Y:S01]  /*0290*/  LDG.E R22, desc[UR6][R20.64] ;  /* 0x0000000614167981 */ /* 0x000f62000c1e1900 */
[----:B------:R-:W-:-:S05]  /*02a0*/  IMAD.WIDE R16, R0, 0x4, R20 ;  /* 0x0000000400107825 */ /* 0x000fca00078e0214 */
[----:B------:R0:W5:Y:S02]  /*02b0*/  LDG.E R18, desc[UR6][R16.64] ;  /* 0x0000000610127981 */ /* 0x000164000c1e1900 */
[----:B0-----:R-:W-:-:S05]  /*02c0*/  IMAD.WIDE R16, R0, 0x4, R16 ;  /* 0x0000000400107825 */ /* 0x001fca00078e0210 */
[----:B------:R-:W5:Y:S01]  /*02d0*/  LDG.E R10, desc[UR6][R16.64] ;  /* 0x00000006100a7981 */ /* 0x000f62000c1e1900 */
[----:B------:R-:W-:-:S05]  /*02e0*/  IMAD.WIDE R20, R0, 0x4, R16 ;  /* 0x0000000400147825 */ /* 0x000fca00078e0210 */
[----:B------:R0:W5:Y:S01]  /*02f0*/  LDG.E R16, desc[UR6][R20.64] ;  /* 0x0000000614107981 */ /* 0x000162000c1e1900 */
[----:B------:R1:W3:Y:S01]  /*0300*/  I2F.S64 R14, R14 ;  /* 0x0000000e000e7312 */ /* 0x0002e20000301400 */
[----:B0-----:R-:W-:Y:S02]  /*0310*/  IMAD.WIDE R20, R0, 0x4, R20 ;  /* 0x0000000400147825 */ /* 0x001fe400078e0214 */
[----:B-1----:R-:W5:Y:S04]  /*0320*/  LDG.E R15, desc[UR6][R12.64+0x1c] ;  /* 0x00001c060c0f7981 */ /* 0x002f68000c1e1900 */
[----:B------:R0:W5:Y:S01]  /*0330*/  LDG.E R17, desc[UR6][R20.64] ;  /* 0x0000000614117981 */ /* 0x000162000c1e1900 */
[----:B---3--:R-:W-:-:S04]  /*0340*/  FFMA R28, R27, R28, R14 ;  /* 0x0000001c1b1c7223 */ /* 0x008fc8000000000e */
[----:B0-----:R-:W0:Y:S08]  /*0350*/  F2I.S64.TRUNC R20, R28 ;  /* 0x0000001c00147311 */ /* 0x001e30000020d900 */
[----:B0-----:R-:W2:Y:S02]  /*0360*/  I2F.S64 R27, R20 ;  /* 0x00000014001b7312 */ /* 0x001ea40000301400 */
[----:B--2---:R-:W-:-:S06]  /*0370*/  FFMA R26, R25, R26, R27 ;  /* 0x0000001a191a7223 */ /* 0x004fcc000000001b */
[----:B------:R-:W0:Y:S08]  /*0380*/  F2I.S64.TRUNC R26, R26 ;  /* 0x0000001a001a7311 */ /* 0x000e30000020d900 */
[----:B0-----:R-:W4:Y:S02]  /*0390*/  I2F.S64 R14, R26 ;  /* 0x0000001a000e7312 */ /* 0x001f240000301400 */
[----:B----4-:R-:W-:-:S06]  /*03a0*/  FFMA R14, R23, R24, R14 ;  /* 0x00000018170e7223 */ /* 0x010fcc000000000e */
[----:B------:R-:W0:Y:S08]  /*03b0*/  F2I.S64.TRUNC R12, R14 ;  /* 0x0000000e000c7311 */ /* 0x000e30000020d900 */
[----:B0-----:R-:W5:Y:S02]  /*03c0*/  I2F.S64 R12, R12 ;  /* 0x0000000c000c7312 */ /* 0x001f640000301400 */
[----:B-----5:R-:W-:-:S06]  /*03d0*/  FFMA R22, R19, R22, R12 ;  /* 0x0000001613167223 */ /* 0x020fcc000000000c */
[----:B------:R-:W0:Y:S08]  /*03e0*/  F2I.S64.TRUNC R22, R22 ;  /* 0x0000001600167311 */ /* 0x000e30000020d900 */
[----:B0-----:R-:W0:Y:S02]  /*03f0*/  I2F.S64 R24, R22 ;  /* 0x0000001600187312 */ /* 0x001e240000301400 */
[----:B0-----:R-:W-:-:S06]  /*0400*/  FFMA R18, R11, R18, R24 ;  /* 0x000000120b127223 */ /* 0x001fcc0000000018 */
[----:B------:R-:W0:Y:S08]  /*0410*/  F2I.S64.TRUNC R18, R18 ;  /* 0x0000001200127311 */ /* 0x000e30000020d900 */
[----:B0-----:R-:W0:Y:S02]  /*0420*/  I2F.S64 R20, R18 ;  /* 0x0000001200147312 */ /* 0x001e240000301400 */
[----:B0-----:R-:W-:-:S06]  /*0430*/  FFMA R10, R9, R10, R20 ;  /* 0x0000000a090a7223 */ /* 0x001fcc0000000014 */
[----:B------:R-:W0:Y:S08]  /*0440*/  F2I.S64.TRUNC R10, R10 ;  /* 0x0000000a000a7311 */ /* 0x000e30000020d900 */
[----:B0-----:R-:W0:Y:S02]  /*0450*/  I2F.S64 R20, R10 ;  /* 0x0000000a00147312 */ /* 0x001e240000301400 */
[----:B0-----:R-:W-:-:S06]  /*0460*/  FFMA R16, R29, R16, R20 ;  /* 0x000000101d107223 */ /* 0x001fcc0000000014 */
[----:B------:R-:W0:Y:S01]  /*0470*/  F2I.S64.TRUNC R12, R16 ;  /* 0x00000010000c7311 */ /* 0x000e22000020d900 */
[----:B------:R-:W-:-:S07]  /*0480*/  IADD3 R8, PT, PT, R8, 0x8, RZ ;  /* 0x0000000808087810 */ /* 0x000fce0007ffe0ff */
[----:B0-----:R-:W0:Y:S01]  /*0490*/  I2F.S64 R12, R12 ;  /* 0x0000000c000c7312 */ /* 0x001e220000301400 */
[----:B------:R-:W-:Y:S01]  /*04a0*/  ISETP.NE.AND P1, PT, R8, RZ, PT ;  /* 0x000000ff0800720c */ /* 0x000fe20003f25270 */
[----:B0-----:R-:W-:-:S06]  /*04b0*/  FFMA R15, R15, R17, R12 ;  /* 0x000000110f0f7223 */ /* 0x001fcc000000000c */
[----:B------:R-:W1:Y:S01]  /*04c0*/  F2I.S64.TRUNC R14, R15 ;  /* 0x0000000f000e7311 */ /* 0x000e62000020d900 */
[----:B------:R-:W-:Y:S02]  /*04d0*/  IADD3 R6, PT, PT, R6, 0x8, RZ ;  /* 0x0000000806067810 */ /* 0x000fe40007ffe0ff */
[----:B------:R-:W-:-:S03]  /*04e0*/  LEA R7, R0, R7, 0x3 ;  /* 0x0000000700077211 */ /* 0x000fc600078e18ff */
[----:B------:R-:W-:Y:S05]  /*04f0*/  @P1 BRA `(.L_x_4) ;  /* 0xfffffffc00201947 */ /* 0x000fea000383ffff */
.L_x_3:
[----:B------:R-:W-:Y:S05]  /*0500*/  @!P0 BRA `(.L_x_5) ;  /* 0x00000004000c8947 */ /* 0x000fea0003800000 */
[----:B------:R-:W-:Y:S02]  /*0510*/  ISETP.GE.U32.AND P0, PT, R2, 0x4, PT ;  /* 0x000000040200780c */ /* 0x000fe40003f06070 */
[----:B------:R-:W-:-:S04]  /*0520*/  LOP3.LUT R20, R0, 0x3, RZ, 0xc0, !PT ;  /* 0x0000000300147812 */ /* 0x000fc800078ec0ff */
[----:B------:R-:W-:-:S07]  /*0530*/  ISETP.NE.AND P1, PT, R20, RZ, PT ;  /* 0x000000ff1400720c */ /* 0x000fce0003f25270 */
[----:B------:R-:W-:Y:S06]  /*0540*/  @!P0 BRA `(.L_x_6) ;  /* 0x0000000000788947 */ /* 0x000fec0003800000 */
[----:B------:R-:W2:Y:S01]  /*0550*/  LDC.64 R6, c[0x0][0x380] ;  /* 0x0000e000ff067b82 */ /* 0x000ea20000000a00 */
[----:B------:R-:W-:Y:S01]  /*0560*/  IADD3 R9, PT, PT, R4, R5, RZ ;  /* 0x0000000504097210 */ /* 0x000fe20007ffe0ff */
[----:B------:R-:W-:-:S06]  /*0570*/  IMAD R11, R5, R0, R3 ;  /* 0x00000000050b7224 */ /* 0x000fcc00078e0203 */
[----:B------:R-:W3:Y:S01]  /*0580*/  LDC.64 R12, c[0x0][0x388] ;  /* 0x0000e200ff0c7b82 */ /* 0x000ee20000000a00 */
[----:B--2---:R-:W-:-:S05]  /*0590*/  IMAD.WIDE R6, R9, 0x4, R6 ;  /* 0x0000000409067825 */ /* 0x004fca00078e0206 */
[----:B0-----:R-:W2:Y:S01]  /*05a0*/  LDG.E R21, desc[UR6][R6.64] ;  /* 0x0000000606157981 */ /* 0x001ea2000c1e1900 */
[----:B---3--:R-:W-:-:S03]  /*05b0*/  IMAD.WIDE R12, R11, 0x4, R12 ;  /* 0x000000040b0c7825 */ /* 0x008fc600078e020c */
[----:B------:R-:W3:Y:S04]  /*05c0*/  LDG.E R23, desc[UR6][R6.64+0x4] ;  /* 0x0000040606177981 */ /* 0x000ee8000c1e1900 */
[----:B------:R-:W2:Y:S01]  /*05d0*/  LDG.E R22, desc[UR6][R12.64] ;  /* 0x000000060c167981 */ /* 0x000ea2000c1e1900 */
[----:B------:R-:W-:-:S03]  /*05e0*/  IMAD.WIDE R16, R0, 0x4, R12 ;  /* 0x0000000400107825 */ /* 0x000fc600078e020c */
[----:B------:R-:W4:Y:S04]  /*05f0*/  LDG.E R2, desc[UR6][R6.64+0x8] ;  /* 0x0000080606027981 */ /* 0x000f28000c1e1900 */
[----:B------:R-:W3:Y:S01]  /*0600*/  LDG.E R24, desc[UR6][R16.64] ;  /* 0x0000000610187981 */ /* 0x000ee2000c1e1900 */
[----:B------:R-:W-:-:S03]  /*0610*/  IMAD.WIDE R18, R0, 0x4, R16 ;  /* 0x0000000400127825 */ /* 0x000fc600078e0210 */
[----:B------:R-:W5:Y:S04]  /*0620*/  LDG.E R10, desc[UR6][R6.64+0xc] ;  /* 0x00000c06060a7981 */ /* 0x000f68000c1e1900 */
[----:B------:R-:W4:Y:S01]  /*0630*/  LDG.E R11, desc[UR6][R18.64] ;  /* 0x00000006120b7981 */ /* 0x000f22000c1e1900 */
[----:B------:R-:W-:-:S06]  /*0640*/  IMAD.WIDE R8, R0, 0x4, R18 ;  /* 0x0000000400087825 */ /* 0x000fcc00078e0212 */
[----:B------:R-:W5:Y:S01]  /*0650*/  LDG.E R9, desc[UR6][R8.64] ;  /* 0x0000000608097981 */ /* 0x000f62000c1e1900 */
[----:B-1----:R-:W2:Y:S01]  /*0660*/  I2F.S64 R14, R14 ;  /* 0x0000000e000e7312 */ /* 0x002ea20000301400 */
[----:B------:R-:W-:Y:S01]  /*0670*/  IADD3 R5, PT, PT, R5, 0x4, RZ ;  /* 0x0000000405057810 */ /* 0x000fe20007ffe0ff */
[----:B--2---:R-:W-:-:S06]  /*0680*/  FFMA R12, R21, R22, R14 ;  /* 0x00000016150c7223 */ /* 0x004fcc000000000e */
[----:B------:R-:W0:Y:S08]  /*0690*/  F2I.S64.TRUNC R12, R12 ;  /* 0x0000000c000c7311 */ /* 0x000e30000020d900 */
[----:B0-----:R-:W3:Y:S02]  /*06a0*/  I2F.S64 R22, R12 ;  /* 0x0000000c00167312 */ /* 0x001ee40000301400 */
[----:B---3--:R-:W-:-:S06]  /*06b0*/  FFMA R16, R23, R24, R22 ;  /* 0x0000001817107223 */ /* 0x008fcc0000000016 */
[----:B------:R-:W0:Y:S08]  /*06c0*/  F2I.S64.TRUNC R16, R16 ;  /* 0x0000001000107311 */ /* 0x000e30000020d900 */
[----:B0-----:R-:W4:Y:S02]  /*06d0*/  I2F.S64 R17, R16 ;  /* 0x0000001000117312 */ /* 0x001f240000301400 */
[----:B----4-:R-:W-:-:S06]  /*06e0*/  FFMA R2, R2, R11, R17 ;  /* 0x0000000b02027223 */ /* 0x010fcc0000000011 */
[----:B------:R-:W0:Y:S08]  /*06f0*/  F2I.S64.TRUNC R18, R2 ;  /* 0x0000000200127311 */ /* 0x000e30000020d900 */
[----:B0-----:R-:W5:Y:S02]  /*0700*/  I2F.S64 R19, R18 ;  /* 0x0000001200137312 */ /* 0x001f640000301400 */
[----:B-----5:R-:W-:-:S06]  /*0710*/  FFMA R9, R10, R9, R19 ;  /* 0x000000090a097223 */ /* 0x020fcc0000000013 */
[----:B------:R2:W3:Y:S02]  /*0720*/  F2I.S64.TRUNC R14, R9 ;  /* 0x00000009000e7311 */ /* 0x0004e4000020d900 */
.L_x_6:
[----:B------:R-:W-:Y:S05]  /*0730*/  @!P1 BRA `(.L_x_5) ;  /* 0x0000000000809947 */ /* 0x000fea0003800000 */
[----:B------:R-:W4:Y:S01]  /*0740*/  LDC.64 R6, c[0x0][0x380] ;  /* 0x0000e000ff067b82 */ /* 0x000f220000000a00 */
[----:B------:R-:W-:-:S07]  /*0750*/  ISETP.NE.AND P0, PT, R20, 0x1, PT ;  /* 0x000000011400780c */ /* 0x000fce0003f05270 */
[----:B--2---:R-:W2:Y:S06]  /*0760*/  LDC.64 R8, c[0x0][0x388] ;  /* 0x0000e200ff087b82 */ /* 0x004eac0000000a00 */
[----:B------:R-:W-:Y:S01]  /*0770*/  @P0 IADD3 R13, PT, PT, R4, R5, RZ ;  /* 0x00000005040d0210 */ /* 0x000fe20007ffe0ff */
[----:B------:R-:W-:Y:S01]  /*0780*/  @P0 IMAD R11, R5, R0, R3 ;  /* 0x00000000050b0224 */ /* 0x000fe200078e0203 */
[----:B------:R-:W5:Y:S03]  /*0790*/  LDC.64 R18, c[0x0][0x380] ;  /* 0x0000e000ff127b82 */ /* 0x000f660000000a00 */
[----:B----4-:R-:W-:-:S05]  /*07a0*/  @P0 IMAD.WIDE R12, R13, 0x4, R6 ;  /* 0x000000040d0c0825 */ /* 0x010fca00078e0206 */
[----:B0-----:R-:W4:Y:S01]  /*07b0*/  @P0 LDG.E R7, desc[UR6][R12.64] ;  /* 0x000000060c070981 */ /* 0x001f22000c1e1900 */
[----:B--2---:R-:W-:-:S03]  /*07c0*/  @P0 IMAD.WIDE R10, R11, 0x4, R8 ;  /* 0x000000040b0a0825 */ /* 0x004fc600078e0208 */
[----:B------:R-:W2:Y:S01]  /*07d0*/  @P0 LDG.E R6, desc[UR6][R12.64+0x4] ;  /* 0x000004060c060981 */ /* 0x000ea2000c1e1900 */
[----:B------:R-:W0:Y:S03]  /*07e0*/  LDC.64 R8, c[0x0][0x388] ;  /* 0x0000e200ff087b82 */ /* 0x000e260000000a00 */
[----:B------:R5:W4:Y:S01]  /*07f0*/  @P0 LDG.E R2, desc[UR6][R10.64] ;  /* 0x000000060a020981 */ /* 0x000b22000c1e1900 */
[----:B------:R-:W-:-:S06]  /*0800*/  @P0 IMAD.WIDE R16, R0, 0x4, R10 ;  /* 0x0000000400100825 */ /* 0x000fcc00078e020a */
[----:B------:R-:W2:Y:S01]  /*0810*/  @P0 LDG.E R17, desc[UR6][R16.64] ;  /* 0x0000000610110981 */ /* 0x000ea2000c1e1900 */
[----:B------:R-:W-:-:S04]  /*0820*/  LOP3.LUT R20, R0, 0x1, RZ, 0xc0, !PT ;  /* 0x0000000100147812 */ /* 0x000fc800078ec0ff */
[----:B------:R-:W-:Y:S02]  /*0830*/  ISETP.NE.U32.AND P1, PT, R20, 0x1, PT ;  /* 0x000000011400780c */ /* 0x000fe40003f25070 */
[----:B------:R-:W-:-:S11]  /*0840*/  @P0 IADD3 R5, PT, PT, R5, 0x2, RZ ;  /* 0x0000000205050810 */ /* 0x000fd60007ffe0ff */
[----:B------:R-:W-:Y:S01]  /*0850*/  @!P1 IADD3 R21, PT, PT, R4, R5, RZ ;  /* 0x0000000504159210 */ /* 0x000fe20007ffe0ff */
[----:B------:R-:W-:-:S04]  /*0860*/  @!P1 IMAD R5, R5, R0, R3 ;  /* 0x0000000005059224 */ /* 0x000fc800078e0203 */
[----:B-----5:R-:W-:-:S04]  /*0870*/  @!P1 IMAD.WIDE R10, R21, 0x4, R18 ;  /* 0x00000004150a9825 */ /* 0x020fc800078e0212 */
[----:B0-----:R-:W-:Y:S02]  /*0880*/  @!P1 IMAD.WIDE R8, R5, 0x4, R8 ;  /* 0x0000000405089825 */ /* 0x001fe400078e0208 */
[----:B------:R-:W5:Y:S04]  /*0890*/  @!P1 LDG.E R10, desc[UR6][R10.64] ;  /* 0x000000060a0a9981 */ /* 0x000f68000c1e1900 */
[----:B------:R-:W5:Y:S01]  /*08a0*/  @!P1 LDG.E R9, desc[UR6][R8.64] ;  /* 0x0000000608099981 */ /* 0x000f62000c1e1900 */
[----:B-1-3--:R-:W4:Y:S02]  /*08b0*/  @P0 I2F.S64 R0, R14 ;  /* 0x0000000e00000312 */ /* 0x00af240000301400 */
[----:B----4-:R-:W-:-:S06]  /*08c0*/  @P0 FFMA R2, R7, R2, R0 ;  /* 0x0000000207020223 */ /* 0x010fcc0000000000 */
[----:B------:R-:W0:Y:S08]  /*08d0*/  @P0 F2I.S64.TRUNC R12, R2 ;  /* 0x00000002000c0311 */ /* 0x000e30000020d900 */
[----:B0-----:R-:W2:Y:S02]  /*08e0*/  @P0 I2F.S64 R13, R12 ;  /* 0x0000000c000d0312 */ /* 0x001ea40000301400 */
[----:B--2---:R-:W-:-:S06]  /*08f0*/  @P0 FFMA R6, R6, R17, R13 ;  /* 0x0000001106060223 */ /* 0x004fcc000000000d */
[----:B------:R-:W0:Y:S08]  /*0900*/  @P0 F2I.S64.TRUNC R14, R6 ;  /* 0x00000006000e0311 */ /* 0x000e30000020d900 */
[----:B0-----:R-:W5:Y:S02]  /*0910*/  @!P1 I2F.S64 R5, R14 ;  /* 0x0000000e00059312 */ /* 0x001f640000301400 */
[----:B-----5:R-:W-:-:S06]  /*0920*/  @!P1 FFMA R0, R10, R9, R5 ;  /* 0x000000090a009223 */ /* 0x020fcc0000000005 */
[----:B------:R4:W0:Y:S02]  /*0930*/  @!P1 F2I.S64.TRUNC R14, R0 ;  /* 0x00000000000e9311 */ /* 0x000824000020d900 */
.L_x_5:
[----:B------:R-:W5:Y:S01]  /*0940*/  LDC.64 R6, c[0x0][0x390] ;  /* 0x0000e400ff067b82 */ /* 0x000f620000000a00 */
[----:B01-3--:R-:W0:Y:S01]  /*0950*/  I2F.S64 R15, R14 ;  /* 0x0000000e000f7312 */ /* 0x00be220000301400 */
[----:B------:R-:W-:-:S05]  /*0960*/  IADD3 R3, PT, PT, R3, R4, RZ ;  /* 0x0000000403037210 */ /* 0x000fca0007ffe0ff */
[----:B-----5:R-:W-:-:S05]  /*0970*/  IMAD.WIDE R2, R3, 0x4, R6 ;  /* 0x0000000403027825 */ /* 0x020fca00078e0206 */
[----:B0-----:R-:W-:Y:S01]  /*0980*/  STG.E desc[UR6][R2.64], R15 ;  /* 0x0000000f02007986 */ /* 0x001fe2000c101906 */
[----:B------:R-:W-:Y:S05]  /*0990*/  EXIT ;  /* 0x000000000000794d */ /* 0x000fea0003800000 */
.L_x_7:
        /* <DEDUP_REMOVED lines=14> */
.L_x_9:


//--------------------- .nv.shared._Z26tiling_multiply_matrix_gpuPfS_S_i --------------------------
	.section	.nv.shared._Z26tiling_multiply_matrix_gpuPfS_S_i,"aw",@nobits
	.sectionflags	@""
	.align	4
.nv.shared._Z26tiling_multiply_matrix_gpuPfS_S_i:
	.zero		9216


//--------------------- .nv.shared.reserved.0     --------------------------
	.section	.nv.shared.reserved.0,"aw",@nobits
	.weak		__nv_reservedSMEM_offset_0_alias
	.size		__nv_reservedSMEM_offset_0_alias, 0, 64
	.other		__nv_reservedSMEM_offset_0_alias,@"STO_CUDA_RESERVED_SHARED STV_DEFAULT"
__nv_reservedSMEM_offset_0_alias:
	.zero		0
	.zero		64


//--------------------- .nv.constant0._Z26tiling_multiply_matrix_gpuPfS_S_i --------------------------
	.section	.nv.constant0._Z26tiling_multiply_matrix_gpuPfS_S_i,"a",@progbits
	.sectionflags	@""
	.align	4
.nv.constant0._Z26tiling_multiply_matrix_gpuPfS_S_i:
	.zero		924


//--------------------- .nv.constant0._Z19multiply_matrix_gpuPfS_S_i --------------------------
	.section	.nv.constant0._Z19multiply_matrix_gpuPfS_S_i,"a",@progbits
	.sectionflags	@""
	.align	4
.nv.constant0._Z19multiply_matrix_gpuPfS_S_i:
	.zero		924


//--------------------- SYMBOLS --------------------------

	.type		.nv.reservedSmem.offset0,@object
	.size		.nv.reservedSmem.offset0,0x4
	.type		.nv.reservedSmem.cap,@object
	.size		.nv.reservedSmem.cap,0x4
